//
// Generated by NVIDIA NVVM Compiler
//
// Compiler Build ID: CL-36424714
// Cuda compilation tools, release 13.0, V13.0.88
// Based on NVVM 20.0.0
//

.version 9.0
.target sm_100
.address_size 64

	// .globl	_Z17fnv1a_hash_kernelPKiPjii

.visible .entry _Z17fnv1a_hash_kernelPKiPjii(
	.param .u64 .ptr .align 1 _Z17fnv1a_hash_kernelPKiPjii_param_0,
	.param .u64 .ptr .align 1 _Z17fnv1a_hash_kernelPKiPjii_param_1,
	.param .u32 _Z17fnv1a_hash_kernelPKiPjii_param_2,
	.param .u32 _Z17fnv1a_hash_kernelPKiPjii_param_3
)
{
	.reg .pred 	%p<7>;
	.reg .b32 	%r<99>;
	.reg .b64 	%rd<9>;

	ld.param.u64 	%rd1, [_Z17fnv1a_hash_kernelPKiPjii_param_0];
	ld.param.u64 	%rd2, [_Z17fnv1a_hash_kernelPKiPjii_param_1];
	ld.param.u32 	%r18, [_Z17fnv1a_hash_kernelPKiPjii_param_2];
	ld.param.u32 	%r17, [_Z17fnv1a_hash_kernelPKiPjii_param_3];
	mov.u32 	%r19, %tid.x;
	mov.u32 	%r20, %ntid.x;
	mov.u32 	%r21, %ctaid.x;
	mad.lo.s32 	%r1, %r20, %r21, %r19;
	setp.ge.s32 	%p1, %r1, %r18;
	@%p1 bra 	$L__BB0_9;
	cvta.to.global.u64 	%rd3, %rd1;
	mul.wide.s32 	%rd4, %r1, 4;
	add.s64 	%rd5, %rd3, %rd4;
	ld.global.u32 	%r98, [%rd5];
	setp.lt.s32 	%p2, %r17, 1;
	@%p2 bra 	$L__BB0_8;
	and.b32  	%r3, %r17, 3;
	setp.lt.u32 	%p3, %r17, 4;
	@%p3 bra 	$L__BB0_5;
	and.b32  	%r23, %r17, 2147483644;
	neg.s32 	%r92, %r23;
$L__BB0_4:
	.pragma "nounroll";
	and.b32  	%r24, %r98, 255;
	xor.b32  	%r25, %r24, -2128831035;
	mul.lo.s32 	%r26, %r25, 16777619;
	shr.u32 	%r27, %r98, 8;
	and.b32  	%r28, %r27, 255;
	xor.b32  	%r29, %r28, %r26;
	mul.lo.s32 	%r30, %r29, 16777619;
	shr.u32 	%r31, %r98, 16;
	and.b32  	%r32, %r31, 255;
	xor.b32  	%r33, %r32, %r30;
	mul.lo.s32 	%r34, %r33, 16777619;
	shr.u32 	%r35, %r98, 24;
	xor.b32  	%r36, %r35, %r34;
	mul.lo.s32 	%r37, %r36, 16777619;
	and.b32  	%r38, %r37, 255;
	xor.b32  	%r39, %r38, -2128831035;
	mul.lo.s32 	%r40, %r39, 16777619;
	shr.u32 	%r41, %r37, 8;
	and.b32  	%r42, %r41, 255;
	xor.b32  	%r43, %r42, %r40;
	mul.lo.s32 	%r44, %r43, 16777619;
	shr.u32 	%r45, %r37, 16;
	and.b32  	%r46, %r45, 255;
	xor.b32  	%r47, %r46, %r44;
	mul.lo.s32 	%r48, %r47, 16777619;
	shr.u32 	%r49, %r37, 24;
	xor.b32  	%r50, %r49, %r48;
	mul.lo.s32 	%r51, %r50, 16777619;
	and.b32  	%r52, %r51, 255;
	xor.b32  	%r53, %r52, -2128831035;
	mul.lo.s32 	%r54, %r53, 16777619;
	shr.u32 	%r55, %r51, 8;
	and.b32  	%r56, %r55, 255;
	xor.b32  	%r57, %r56, %r54;
	mul.lo.s32 	%r58, %r57, 16777619;
	shr.u32 	%r59, %r51, 16;
	and.b32  	%r60, %r59, 255;
	xor.b32  	%r61, %r60, %r58;
	mul.lo.s32 	%r62, %r61, 16777619;
	shr.u32 	%r63, %r51, 24;
	xor.b32  	%r64, %r63, %r62;
	mul.lo.s32 	%r65, %r64, 16777619;
	and.b32  	%r66, %r65, 255;
	xor.b32  	%r67, %r66, -2128831035;
	mul.lo.s32 	%r68, %r67, 16777619;
	shr.u32 	%r69, %r65, 8;
	and.b32  	%r70, %r69, 255;
	xor.b32  	%r71, %r70, %r68;
	mul.lo.s32 	%r72, %r71, 16777619;
	shr.u32 	%r73, %r65, 16;
	and.b32  	%r74, %r73, 255;
	xor.b32  	%r75, %r74, %r72;
	mul.lo.s32 	%r76, %r75, 16777619;
	shr.u32 	%r77, %r65, 24;
	xor.b32  	%r78, %r77, %r76;
	mul.lo.s32 	%r98, %r78, 16777619;
	add.s32 	%r92, %r92, 4;
	setp.ne.s32 	%p4, %r92, 0;
	@%p4 bra 	$L__BB0_4;
$L__BB0_5:
	setp.eq.s32 	%p5, %r3, 0;
	@%p5 bra 	$L__BB0_8;
	neg.s32 	%r96, %r3;
$L__BB0_7:
	.pragma "nounroll";
	and.b32  	%r79, %r98, 255;
	xor.b32  	%r80, %r79, -2128831035;
	mul.lo.s32 	%r81, %r80, 16777619;
	shr.u32 	%r82, %r98, 8;
	and.b32  	%r83, %r82, 255;
	xor.b32  	%r84, %r83, %r81;
	mul.lo.s32 	%r85, %r84, 16777619;
	shr.u32 	%r86, %r98, 16;
	and.b32  	%r87, %r86, 255;
	xor.b32  	%r88, %r87, %r85;
	mul.lo.s32 	%r89, %r88, 16777619;
	shr.u32 	%r90, %r98, 24;
	xor.b32  	%r91, %r90, %r89;
	mul.lo.s32 	%r98, %r91, 16777619;
	add.s32 	%r96, %r96, 1;
	setp.ne.s32 	%p6, %r96, 0;
	@%p6 bra 	$L__BB0_7;
$L__BB0_8:
	cvta.to.global.u64 	%rd6, %rd2;
	add.s64 	%rd8, %rd6, %rd4;
	st.global.u32 	[%rd8], %r98;
$L__BB0_9:
	ret;

}


// ===== COMPILED SASS (sm_100) =====

	.target	sm_100

	.elftype	@"ET_EXEC"


//--------------------- .note.nv.tkinfo           --------------------------
	.section	.note.nv.tkinfo,"",@"SHT_NOTE"
	.sectionflags	@"SHF_NOTE_NV_TKINFO"
	.tkinfo
        /*0018*/ 	.word	0x00000002
        /*0030*/ 	.string	""
        /*0030*/ 	.string	"ptxas"
        /*0030*/ 	.string	"Cuda compilation tools, release 13.0, V13.0.88"
        /*0030*/ 	.string	"Build cuda_13.0.r13.0/compiler.36424714_0"
        /*0030*/ 	.string	"-arch sm_100 -m 64 "



//--------------------- .note.nv.cuinfo           --------------------------
	.section	.note.nv.cuinfo,"",@"SHT_NOTE"
	.sectionflags	@"SHF_NOTE_NV_CUINFO"
        /*0018*/ 	.short	0x0002
        /*001a*/ 	.short	0x0064
        /*001c*/ 	.short	0x0082
	.zero		2


//--------------------- .nv.info                  --------------------------
	.section	.nv.info,"",@"SHT_CUDA_INFO"
	.align	4


	//----- nvinfo : EIATTR_REGCOUNT
	.align		4
        /*0000*/ 	.byte	0x04, 0x2f
        /*0002*/ 	.short	(.L_1 - .L_0)
	.align		4
.L_0:
        /*0004*/ 	.word	index@(_Z17fnv1a_hash_kernelPKiPjii)
        /*0008*/ 	.word	0x00000008


	//----- nvinfo : EIATTR_FRAME_SIZE
	.align		4
.L_1:
        /*000c*/ 	.byte	0x04, 0x11
        /*000e*/ 	.short	(.L_3 - .L_2)
	.align		4
.L_2:
        /*0010*/ 	.word	index@(_Z17fnv1a_hash_kernelPKiPjii)
        /*0014*/ 	.word	0x00000000


	//----- nvinfo : EIATTR_MIN_STACK_SIZE
	.align		4
.L_3:
        /*0018*/ 	.byte	0x04, 0x12
        /*001a*/ 	.short	(.L_5 - .L_4)
	.align		4
.L_4:
        /*001c*/ 	.word	index@(_Z17fnv1a_hash_kernelPKiPjii)
        /*0020*/ 	.word	0x00000000
.L_5:


//--------------------- .nv.compat                --------------------------
	.section	.nv.compat,"",@"SHT_CUDA_COMPAT_INFO"
	.align	4
        /*0000*/ 	.byte	0x02, 0x09, 0x00, 0x00, 0x02, 0x02, 0x01, 0x00, 0x02, 0x05, 0x05, 0x00, 0x03, 0x07, 0x01, 0x01
        /*0010*/ 	.byte	0x02, 0x03, 0x00, 0x00, 0x02, 0x06, 0x01, 0x00, 0x04, 0x0b, 0x08, 0x00, 0x09, 0x00, 0x00, 0x00
        /*0020*/ 	.byte	0x00, 0x00, 0x00, 0x00


//--------------------- .nv.info._Z17fnv1a_hash_kernelPKiPjii --------------------------
	.section	.nv.info._Z17fnv1a_hash_kernelPKiPjii,"",@"SHT_CUDA_INFO"
	.sectionflags	@""
	.align	4


	//----- nvinfo : EIATTR_CUDA_API_VERSION
	.align		4
        /*0000*/ 	.byte	0x04, 0x37
        /*0002*/ 	.short	(.L_7 - .L_6)
.L_6:
        /*0004*/ 	.word	0x00000082


	//----- nvinfo : EIATTR_KPARAM_INFO
	.align		4
.L_7:
        /*0008*/ 	.byte	0x04, 0x17
        /*000a*/ 	.short	(.L_9 - .L_8)
.L_8:
        /*000c*/ 	.word	0x00000000
        /*0010*/ 	.short	0x0003
        /*0012*/ 	.short	0x0014
        /*0014*/ 	.byte	0x00, 0xf0, 0x11, 0x00


	//----- nvinfo : EIATTR_KPARAM_INFO
	.align		4
.L_9:
        /*0018*/ 	.byte	0x04, 0x17
        /*001a*/ 	.short	(.L_11 - .L_10)
.L_10:
        /*001c*/ 	.word	0x00000000
        /*0020*/ 	.short	0x0002
        /*0022*/ 	.short	0x0010
        /*0024*/ 	.byte	0x00, 0xf0, 0x11, 0x00


	//----- nvinfo : EIATTR_KPARAM_INFO
	.align		4
.L_11:
        /*0028*/ 	.byte	0x04, 0x17
        /*002a*/ 	.short	(.L_13 - .L_12)
.L_12:
        /*002c*/ 	.word	0x00000000
        /*0030*/ 	.short	0x0001
        /*0032*/ 	.short	0x0008
        /*0034*/ 	.byte	0x00, 0xf5, 0x21, 0x00


	//----- nvinfo : EIATTR_KPARAM_INFO
	.align		4
.L_13:
        /*0038*/ 	.byte	0x04, 0x17
        /*003a*/ 	.short	(.L_15 - .L_14)
.L_14:
        /*003c*/ 	.word	0x00000000
        /*0040*/ 	.short	0x0000
        /*0042*/ 	.short	0x0000
        /*0044*/ 	.byte	0x00, 0xf5, 0x21, 0x00


	//----- nvinfo : EIATTR_SPARSE_MMA_MASK
	.align		4
.L_15:
        /*0048*/ 	.byte	0x03, 0x50
        /*004a*/ 	.short	0x0000


	//----- nvinfo : EIATTR_MAXREG_COUNT
	.align		4
        /*004c*/ 	.byte	0x03, 0x1b
        /*004e*/ 	.short	0x00ff


	//----- nvinfo : EIATTR_MERCURY_ISA_VERSION
	.align		4
        /*0050*/ 	.byte	0x03, 0x5f
        /*0052*/ 	.short	0x0101


	//----- nvinfo : EIATTR_VRC_CTA_INIT_COUNT
	.align		4
        /*0054*/ 	.byte	0x02, 0x4a
	.zero		1
	.zero		1


	//----- nvinfo : EIATTR_EXIT_INSTR_OFFSETS
	.align		4
        /*0058*/ 	.byte	0x04, 0x1c
        /*005a*/ 	.short	(.L_17 - .L_16)


	//   ....[0]....
.L_16:
        /*005c*/ 	.word	0x00000070


	//   ....[1]....
        /*0060*/ 	.word	0x000005c0


	//----- nvinfo : EIATTR_CBANK_PARAM_SIZE
	.align		4
.L_17:
        /*0064*/ 	.byte	0x03, 0x19
        /*0066*/ 	.short	0x0018


	//----- nvinfo : EIATTR_PARAM_CBANK
	.align		4
        /*0068*/ 	.byte	0x04, 0x0a
        /*006a*/ 	.short	(.L_19 - .L_18)
	.align		4
.L_18:
        /*006c*/ 	.word	index@(.nv.constant0._Z17fnv1a_hash_kernelPKiPjii)
        /*0070*/ 	.short	0x0380
        /*0072*/ 	.short	0x0018


	//----- nvinfo : EIATTR_SW_WAR
	.align		4
.L_19:
        /*0074*/ 	.byte	0x04, 0x36
        /*0076*/ 	.short	(.L_21 - .L_20)
.L_20:
        /*0078*/ 	.word	0x00000008
.L_21:


//--------------------- .nv.callgraph             --------------------------
	.section	.nv.callgraph,"",@"SHT_CUDA_CALLGRAPH"
	.align	4
	.sectionentsize	8
	.align		4
        /*0000*/ 	.word	0x00000000
	.align		4
        /*0004*/ 	.word	0xffffffff
	.align		4
        /*0008*/ 	.word	0x00000000
	.align		4
        /*000c*/ 	.word	0xfffffffe
	.align		4
        /*0010*/ 	.word	0x00000000
	.align		4
        /*0014*/ 	.word	0xfffffffd
	.align		4
        /*0018*/ 	.word	0x00000000
	.align		4
        /*001c*/ 	.word	0xfffffffc


//--------------------- .text._Z17fnv1a_hash_kernelPKiPjii --------------------------
	.section	.text._Z17fnv1a_hash_kernelPKiPjii,"ax",@progbits
	.align	128
        .global         _Z17fnv1a_hash_kernelPKiPjii
        .type           _Z17fnv1a_hash_kernelPKiPjii,@function
        .size           _Z17fnv1a_hash_kernelPKiPjii,(.L_x_5 - _Z17fnv1a_hash_kernelPKiPjii)
        .other          _Z17fnv1a_hash_kernelPKiPjii,@"STO_CUDA_ENTRY STV_DEFAULT"
_Z17fnv1a_hash_kernelPKiPjii:
.text._Z17fnv1a_hash_kernelPKiPjii:
[----:B------:R-:W-:Y:S01]  /*0000*/  LDC R1, c[0x0][0x37c] ;  /* 0x0000df00ff017b82 */ /* 0x000fe20000000800 */
[----:B------:R-:W0:Y:S01]  /*0010*/  S2R R0, SR_TID.X ;  /* 0x0000000000007919 */ /* 0x000e220000002100 */
[----:B------:R-:W0:Y:S01]  /*0020*/  LDCU UR4, c[0x0][0x360] ;  /* 0x00006c00ff0477ac */ /* 0x000e220008000800 */
[----:B------:R-:W0:Y:S01]  /*0030*/  S2R R3, SR_CTAID.X ;  /* 0x0000000000037919 */ /* 0x000e220000002500 */
[----:B------:R-:W1:Y:S01]  /*0040*/  LDCU UR5, c[0x0][0x390] ;  /* 0x00007200ff0577ac */ /* 0x000e620008000800 */
[----:B0-----:R-:W-:-:S05]  /*0050*/  IMAD R0, R3, UR4, R0 ;  /* 0x0000000403007c24 */ /* 0x001fca000f8e0200 */
[----:B-1----:R-:W-:-:S13]  /*0060*/  ISETP.GE.AND P0, PT, R0, UR5, PT ;  /* 0x0000000500007c0c */ /* 0x002fda000bf06270 */
[----:B------:R-:W-:Y:S05]  /*0070*/  @P0 EXIT ;  /* 0x000000000000094d */ /* 0x000fea0003800000 */
[----:B------:R-:W0:Y:S01]  /*0080*/  LDC.64 R2, c[0x0][0x380] ;  /* 0x0000e000ff027b82 */ /* 0x000e220000000a00 */
[----:B------:R-:W1:Y:S01]  /*0090*/  LDCU.64 UR6, c[0x0][0x358] ;  /* 0x00006b00ff0677ac */ /* 0x000e620008000a00 */
[----:B------:R-:W2:Y:S01]  /*00a0*/  LDCU UR5, c[0x0][0x394] ;  /* 0x00007280ff0577ac */ /* 0x000ea20008000800 */
[----:B0-----:R-:W-:-:S05]  /*00b0*/  IMAD.WIDE R2, R0, 0x4, R2 ;  /* 0x0000000400027825 */ /* 0x001fca00078e0202 */
[----:B-1----:R0:W5:Y:S01]  /*00c0*/  LDG.E R5, desc[UR6][R2.64] ;  /* 0x0000000602057981 */ /* 0x002162000c1e1900 */
[----:B--2---:R-:W-:-:S09]  /*00d0*/  UISETP.GE.AND UP0, UPT, UR5, 0x1, UPT ;  /* 0x000000010500788c */ /* 0x004fd2000bf06270 */
[----:B0-----:R-:W-:Y:S05]  /*00e0*/  BRA.U !UP0, `(.L_x_0) ;  /* 0x0000000508287547 */ /* 0x001fea000b800000 */
[----:B------:R-:W-:Y:S02]  /*00f0*/  UISETP.GE.U32.AND UP1, UPT, UR5, 0x4, UPT ;  /* 0x000000040500788c */ /* 0x000fe4000bf26070 */
[----:B------:R-:W-:-:S04]  /*0100*/  ULOP3.LUT UR4, UR5, 0x3, URZ, 0xc0, !UPT ;  /* 0x0000000305047892 */ /* 0x000fc8000f8ec0ff */
[----:B------:R-:W-:-:S03]  /*0110*/  UISETP.NE.AND UP0, UPT, UR4, URZ, UPT ;  /* 0x000000ff0400728c */ /* 0x000fc6000bf05270 */
[----:B------:R-:W-:Y:S08]  /*0120*/  BRA.U !UP1, `(.L_x_1) ;  /* 0x0000000109d47547 */ /* 0x000ff0000b800000 */
[----:B------:R-:W-:-:S04]  /*0130*/  ULOP3.LUT UR5, UR5, 0x7ffffffc, URZ, 0xc0, !UPT ;  /* 0x7ffffffc05057892 */ /* 0x000fc8000f8ec0ff */
[----:B------:R-:W-:-:S12]  /*0140*/  UIADD3 UR5, UPT, UPT, -UR5, URZ, URZ ;  /* 0x000000ff05057290 */ /* 0x000fd8000fffe1ff */
.L_x_2:
[----:B-----5:R-:W-:Y:S01]  /*0150*/  LOP3.LUT R2, R5, 0xff, RZ, 0xc0, !PT ;  /* 0x000000ff05027812 */ /* 0x020fe200078ec0ff */
[----:B------:R-:W-:Y:S01]  /*0160*/  UIADD3 UR5, UPT, UPT, UR5, 0x4, URZ ;  /* 0x0000000405057890 */ /* 0x000fe2000fffe0ff */
[----:B------:R-:W-:Y:S02]  /*0170*/  SHF.R.U32.HI R3, RZ, 0x8, R5 ;  /* 0x00000008ff037819 */ /* 0x000fe40000011605 */
[----:B------:R-:W-:Y:S01]  /*0180*/  LOP3.LUT R2, R2, 0x811c9dc5, RZ, 0x3c, !PT ;  /* 0x811c9dc502027812 */ /* 0x000fe200078e3cff */
[----:B------:R-:W-:-:S04]  /*0190*/  UISETP.NE.AND UP1, UPT, UR5, URZ, UPT ;  /* 0x000000ff0500728c */ /* 0x000fc8000bf25270 */
[----:B------:R-:W-:-:S05]  /*01a0*/  IMAD R2, R2, 0x1000193, RZ ;  /* 0x0100019302027824 */ /* 0x000fca00078e02ff */
[----:B------:R-:W-:Y:S02]  /*01b0*/  LOP3.LUT R2, R2, 0xff, R3, 0x78, !PT ;  /* 0x000000ff02027812 */ /* 0x000fe400078e7803 */
[--C-:B------:R-:W-:Y:S02]  /*01c0*/  SHF.R.U32.HI R3, RZ, 0x10, R5.reuse ;  /* 0x00000010ff037819 */ /* 0x100fe40000011605 */
[----:B------:R-:W-:Y:S01]  /*01d0*/  SHF.R.U32.HI R5, RZ, 0x18, R5 ;  /* 0x00000018ff057819 */ /* 0x000fe20000011605 */
[----:B------:R-:W-:-:S05]  /*01e0*/  IMAD R2, R2, 0x1000193, RZ ;  /* 0x0100019302027824 */ /* 0x000fca00078e02ff */
[----:B------:R-:W-:-:S05]  /*01f0*/  LOP3.LUT R2, R2, 0xff, R3, 0x78, !PT ;  /* 0x000000ff02027812 */ /* 0x000fca00078e7803 */
[----:B------:R-:W-:-:S05]  /*0200*/  IMAD R2, R2, 0x1000193, RZ ;  /* 0x0100019302027824 */ /* 0x000fca00078e02ff */
[----:B------:R-:W-:-:S05]  /*0210*/  LOP3.LUT R2, R5, R2, RZ, 0x3c, !PT ;  /* 0x0000000205027212 */ /* 0x000fca00078e3cff */
[----:B------:R-:W-:-:S05]  /*0220*/  IMAD R2, R2, 0x1000193, RZ ;  /* 0x0100019302027824 */ /* 0x000fca00078e02ff */
[----:B------:R-:W-:Y:S02]  /*0230*/  LOP3.LUT R3, R2, 0xff, RZ, 0xc0, !PT ;  /* 0x000000ff02037812 */ /* 0x000fe400078ec0ff */
[----:B------:R-:W-:Y:S02]  /*0240*/  SHF.R.U32.HI R4, RZ, 0x8, R2 ;  /* 0x00000008ff047819 */ /* 0x000fe40000011602 */
[----:B------:R-:W-:-:S05]  /*0250*/  LOP3.LUT R3, R3, 0x811c9dc5, RZ, 0x3c, !PT ;  /* 0x811c9dc503037812 */ /* 0x000fca00078e3cff */
        /* <DEDUP_REMOVED lines=32> */
[----:B------:R-:W-:Y:S01]  /*0460*/  IMAD R5, R2, 0x1000193, RZ ;  /* 0x0100019302057824 */ /* 0x000fe200078e02ff */
[----:B------:R-:W-:Y:S06]  /*0470*/  BRA.U UP1, `(.L_x_2) ;  /* 0xfffffffd01347547 */ /* 0x000fec000b83ffff */
.L_x_1:
[----:B------:R-:W-:Y:S05]  /*0480*/  BRA.U !UP0, `(.L_x_0) ;  /* 0x0000000108407547 */ /* 0x000fea000b800000 */
[----:B------:R-:W-:-:S12]  /*0490*/  UIADD3 UR4, UPT, UPT, -UR4, URZ, URZ ;  /* 0x000000ff04047290 */ /* 0x000fd8000fffe1ff */
.L_x_3:
        /* <DEDUP_REMOVED lines=15> */
.L_x_0:
[----:B------:R-:W0:Y:S02]  /*0590*/  LDC.64 R2, c[0x0][0x388] ;  /* 0x0000e200ff027b82 */ /* 0x000e240000000a00 */
[----:B0-----:R-:W-:-:S05]  /*05a0*/  IMAD.WIDE R2, R0, 0x4, R2 ;  /* 0x0000000400027825 */ /* 0x001fca00078e0202 */
[----:B-----5:R-:W-:Y:S01]  /*05b0*/  STG.E desc[UR6][R2.64], R5 ;  /* 0x0000000502007986 */ /* 0x020fe2000c101906 */
[----:B------:R-:W-:Y:S05]  /*05c0*/  EXIT ;  /* 0x000000000000794d */ /* 0x000fea0003800000 */
.L_x_4:
[----:B------:R-:W-:-:S00]  /*05d0*/  BRA `(.L_x_4) ;  /* 0xfffffffc00fc7947 */ /* 0x000fc0000383ffff */
[----:B------:R-:W-:-:S00]  /*05e0*/  NOP ;  /* 0x0000000000007918 */ /* 0x000fc00000000000 */
        /* <DEDUP_REMOVED lines=9> */
.L_x_5:


//--------------------- .nv.shared.reserved.0     --------------------------
	.section	.nv.shared.reserved.0,"aw",@nobits
	.weak		__nv_reservedSMEM_offset_0_alias
	.size		__nv_reservedSMEM_offset_0_alias, 0, 64
	.other		__nv_reservedSMEM_offset_0_alias,@"STO_CUDA_RESERVED_SHARED STV_DEFAULT"
__nv_reservedSMEM_offset_0_alias:
	.zero		0
	.zero		64


//--------------------- .nv.constant0._Z17fnv1a_hash_kernelPKiPjii --------------------------
	.section	.nv.constant0._Z17fnv1a_hash_kernelPKiPjii,"a",@progbits
	.sectionflags	@""
	.align	4
.nv.constant0._Z17fnv1a_hash_kernelPKiPjii:
	.zero		920


//--------------------- SYMBOLS --------------------------

	.type		.nv.reservedSmem.offset0,@object
	.size		.nv.reservedSmem.offset0,0x4
